//
// Generated by NVIDIA NVVM Compiler
//
// Compiler Build ID: CL-36424714
// Cuda compilation tools, release 13.0, V13.0.88
// Based on NVVM 20.0.0
//

.version 9.0
.target sm_100
.address_size 64

	// .globl	_Z18countNumberInArrayPiS_
.extern .func  (.param .b32 func_retval0) vprintf
(
	.param .b64 vprintf_param_0,
	.param .b64 vprintf_param_1
)
;
.global .align 1 .b8 $str[5] = {37, 51, 100, 32};

.visible .entry _Z18countNumberInArrayPiS_(
	.param .u64 .ptr .align 1 _Z18countNumberInArrayPiS__param_0,
	.param .u64 .ptr .align 1 _Z18countNumberInArrayPiS__param_1
)
{
	.local .align 8 .b8 	__local_depot0[8];
	.reg .b64 	%SP;
	.reg .b64 	%SPL;
	.reg .pred 	%p<2>;
	.reg .b32 	%r<132>;
	.reg .b64 	%rd<19>;

	mov.u64 	%SPL, __local_depot0;
	cvta.local.u64 	%SP, %SPL;
	ld.param.u64 	%rd4, [_Z18countNumberInArrayPiS__param_0];
	ld.param.u64 	%rd3, [_Z18countNumberInArrayPiS__param_1];
	cvta.to.global.u64 	%rd1, %rd4;
	add.u64 	%rd5, %SP, 0;
	add.u64 	%rd2, %SPL, 0;
	mov.u32 	%r1, %tid.x;
	setp.gt.u32 	%p1, %r1, 15;
	@%p1 bra 	$L__BB0_2;
	shl.b32 	%r67, %r1, 4;
	mul.wide.u32 	%rd11, %r67, 4;
	add.s64 	%rd12, %rd1, %rd11;
	ld.global.u32 	%r68, [%rd12];
	st.local.u32 	[%rd2], %r1;
	mov.u64 	%rd13, $str;
	cvta.global.u64 	%rd14, %rd13;
	{ // callseq 16, 0
	.param .b64 param0;
	st.param.b64 	[param0], %rd14;
	.param .b64 param1;
	st.param.b64 	[param1], %rd5;
	.param .b32 retval0;
	call.uni (retval0), 
	vprintf, 
	(
	param0, 
	param1
	);
	ld.param.b32 	%r69, [retval0];
	} // callseq 16
	ld.global.u32 	%r71, [%rd12+4];
	add.s32 	%r72, %r71, %r68;
	st.local.u32 	[%rd2], %r1;
	{ // callseq 17, 0
	.param .b64 param0;
	st.param.b64 	[param0], %rd14;
	.param .b64 param1;
	st.param.b64 	[param1], %rd5;
	.param .b32 retval0;
	call.uni (retval0), 
	vprintf, 
	(
	param0, 
	param1
	);
	ld.param.b32 	%r73, [retval0];
	} // callseq 17
	ld.global.u32 	%r75, [%rd12+8];
	add.s32 	%r76, %r75, %r72;
	st.local.u32 	[%rd2], %r1;
	{ // callseq 18, 0
	.param .b64 param0;
	st.param.b64 	[param0], %rd14;
	.param .b64 param1;
	st.param.b64 	[param1], %rd5;
	.param .b32 retval0;
	call.uni (retval0), 
	vprintf, 
	(
	param0, 
	param1
	);
	ld.param.b32 	%r77, [retval0];
	} // callseq 18
	ld.global.u32 	%r79, [%rd12+12];
	add.s32 	%r80, %r79, %r76;
	st.local.u32 	[%rd2], %r1;
	{ // callseq 19, 0
	.param .b64 param0;
	st.param.b64 	[param0], %rd14;
	.param .b64 param1;
	st.param.b64 	[param1], %rd5;
	.param .b32 retval0;
	call.uni (retval0), 
	vprintf, 
	(
	param0, 
	param1
	);
	ld.param.b32 	%r81, [retval0];
	} // callseq 19
	ld.global.u32 	%r83, [%rd12+16];
	add.s32 	%r84, %r83, %r80;
	st.local.u32 	[%rd2], %r1;
	{ // callseq 20, 0
	.param .b64 param0;
	st.param.b64 	[param0], %rd14;
	.param .b64 param1;
	st.param.b64 	[param1], %rd5;
	.param .b32 retval0;
	call.uni (retval0), 
	vprintf, 
	(
	param0, 
	param1
	);
	ld.param.b32 	%r85, [retval0];
	} // callseq 20
	ld.global.u32 	%r87, [%rd12+20];
	add.s32 	%r88, %r87, %r84;
	st.local.u32 	[%rd2], %r1;
	{ // callseq 21, 0
	.param .b64 param0;
	st.param.b64 	[param0], %rd14;
	.param .b64 param1;
	st.param.b64 	[param1], %rd5;
	.param .b32 retval0;
	call.uni (retval0), 
	vprintf, 
	(
	param0, 
	param1
	);
	ld.param.b32 	%r89, [retval0];
	} // callseq 21
	ld.global.u32 	%r91, [%rd12+24];
	add.s32 	%r92, %r91, %r88;
	st.local.u32 	[%rd2], %r1;
	{ // callseq 22, 0
	.param .b64 param0;
	st.param.b64 	[param0], %rd14;
	.param .b64 param1;
	st.param.b64 	[param1], %rd5;
	.param .b32 retval0;
	call.uni (retval0), 
	vprintf, 
	(
	param0, 
	param1
	);
	ld.param.b32 	%r93, [retval0];
	} // callseq 22
	ld.global.u32 	%r95, [%rd12+28];
	add.s32 	%r96, %r95, %r92;
	st.local.u32 	[%rd2], %r1;
	{ // callseq 23, 0
	.param .b64 param0;
	st.param.b64 	[param0], %rd14;
	.param .b64 param1;
	st.param.b64 	[param1], %rd5;
	.param .b32 retval0;
	call.uni (retval0), 
	vprintf, 
	(
	param0, 
	param1
	);
	ld.param.b32 	%r97, [retval0];
	} // callseq 23
	ld.global.u32 	%r99, [%rd12+32];
	add.s32 	%r100, %r99, %r96;
	st.local.u32 	[%rd2], %r1;
	{ // callseq 24, 0
	.param .b64 param0;
	st.param.b64 	[param0], %rd14;
	.param .b64 param1;
	st.param.b64 	[param1], %rd5;
	.param .b32 retval0;
	call.uni (retval0), 
	vprintf, 
	(
	param0, 
	param1
	);
	ld.param.b32 	%r101, [retval0];
	} // callseq 24
	ld.global.u32 	%r103, [%rd12+36];
	add.s32 	%r104, %r103, %r100;
	st.local.u32 	[%rd2], %r1;
	{ // callseq 25, 0
	.param .b64 param0;
	st.param.b64 	[param0], %rd14;
	.param .b64 param1;
	st.param.b64 	[param1], %rd5;
	.param .b32 retval0;
	call.uni (retval0), 
	vprintf, 
	(
	param0, 
	param1
	);
	ld.param.b32 	%r105, [retval0];
	} // callseq 25
	ld.global.u32 	%r107, [%rd12+40];
	add.s32 	%r108, %r107, %r104;
	st.local.u32 	[%rd2], %r1;
	{ // callseq 26, 0
	.param .b64 param0;
	st.param.b64 	[param0], %rd14;
	.param .b64 param1;
	st.param.b64 	[param1], %rd5;
	.param .b32 retval0;
	call.uni (retval0), 
	vprintf, 
	(
	param0, 
	param1
	);
	ld.param.b32 	%r109, [retval0];
	} // callseq 26
	ld.global.u32 	%r111, [%rd12+44];
	add.s32 	%r112, %r111, %r108;
	st.local.u32 	[%rd2], %r1;
	{ // callseq 27, 0
	.param .b64 param0;
	st.param.b64 	[param0], %rd14;
	.param .b64 param1;
	st.param.b64 	[param1], %rd5;
	.param .b32 retval0;
	call.uni (retval0), 
	vprintf, 
	(
	param0, 
	param1
	);
	ld.param.b32 	%r113, [retval0];
	} // callseq 27
	ld.global.u32 	%r115, [%rd12+48];
	add.s32 	%r116, %r115, %r112;
	st.local.u32 	[%rd2], %r1;
	{ // callseq 28, 0
	.param .b64 param0;
	st.param.b64 	[param0], %rd14;
	.param .b64 param1;
	st.param.b64 	[param1], %rd5;
	.param .b32 retval0;
	call.uni (retval0), 
	vprintf, 
	(
	param0, 
	param1
	);
	ld.param.b32 	%r117, [retval0];
	} // callseq 28
	ld.global.u32 	%r119, [%rd12+52];
	add.s32 	%r120, %r119, %r116;
	st.local.u32 	[%rd2], %r1;
	{ // callseq 29, 0
	.param .b64 param0;
	st.param.b64 	[param0], %rd14;
	.param .b64 param1;
	st.param.b64 	[param1], %rd5;
	.param .b32 retval0;
	call.uni (retval0), 
	vprintf, 
	(
	param0, 
	param1
	);
	ld.param.b32 	%r121, [retval0];
	} // callseq 29
	ld.global.u32 	%r123, [%rd12+56];
	add.s32 	%r124, %r123, %r120;
	st.local.u32 	[%rd2], %r1;
	{ // callseq 30, 0
	.param .b64 param0;
	st.param.b64 	[param0], %rd14;
	.param .b64 param1;
	st.param.b64 	[param1], %rd5;
	.param .b32 retval0;
	call.uni (retval0), 
	vprintf, 
	(
	param0, 
	param1
	);
	ld.param.b32 	%r125, [retval0];
	} // callseq 30
	ld.global.u32 	%r127, [%rd12+60];
	add.s32 	%r131, %r127, %r124;
	st.local.u32 	[%rd2], %r1;
	{ // callseq 31, 0
	.param .b64 param0;
	st.param.b64 	[param0], %rd14;
	.param .b64 param1;
	st.param.b64 	[param1], %rd5;
	.param .b32 retval0;
	call.uni (retval0), 
	vprintf, 
	(
	param0, 
	param1
	);
	ld.param.b32 	%r128, [retval0];
	} // callseq 31
	bra.uni 	$L__BB0_3;
$L__BB0_2:
	mul.wide.u32 	%rd6, %r1, 4;
	add.s64 	%rd7, %rd1, %rd6;
	ld.global.u32 	%r5, [%rd7];
	st.local.u32 	[%rd2], %r1;
	mov.u64 	%rd8, $str;
	cvta.global.u64 	%rd9, %rd8;
	{ // callseq 0, 0
	.param .b64 param0;
	st.param.b64 	[param0], %rd9;
	.param .b64 param1;
	st.param.b64 	[param1], %rd5;
	.param .b32 retval0;
	call.uni (retval0), 
	vprintf, 
	(
	param0, 
	param1
	);
	ld.param.b32 	%r6, [retval0];
	} // callseq 0
	ld.global.u32 	%r8, [%rd7+64];
	add.s32 	%r9, %r8, %r5;
	st.local.u32 	[%rd2], %r1;
	{ // callseq 1, 0
	.param .b64 param0;
	st.param.b64 	[param0], %rd9;
	.param .b64 param1;
	st.param.b64 	[param1], %rd5;
	.param .b32 retval0;
	call.uni (retval0), 
	vprintf, 
	(
	param0, 
	param1
	);
	ld.param.b32 	%r10, [retval0];
	} // callseq 1
	ld.global.u32 	%r12, [%rd7+128];
	add.s32 	%r13, %r12, %r9;
	st.local.u32 	[%rd2], %r1;
	{ // callseq 2, 0
	.param .b64 param0;
	st.param.b64 	[param0], %rd9;
	.param .b64 param1;
	st.param.b64 	[param1], %rd5;
	.param .b32 retval0;
	call.uni (retval0), 
	vprintf, 
	(
	param0, 
	param1
	);
	ld.param.b32 	%r14, [retval0];
	} // callseq 2
	ld.global.u32 	%r16, [%rd7+192];
	add.s32 	%r17, %r16, %r13;
	st.local.u32 	[%rd2], %r1;
	{ // callseq 3, 0
	.param .b64 param0;
	st.param.b64 	[param0], %rd9;
	.param .b64 param1;
	st.param.b64 	[param1], %rd5;
	.param .b32 retval0;
	call.uni (retval0), 
	vprintf, 
	(
	param0, 
	param1
	);
	ld.param.b32 	%r18, [retval0];
	} // callseq 3
	ld.global.u32 	%r20, [%rd7+256];
	add.s32 	%r21, %r20, %r17;
	st.local.u32 	[%rd2], %r1;
	{ // callseq 4, 0
	.param .b64 param0;
	st.param.b64 	[param0], %rd9;
	.param .b64 param1;
	st.param.b64 	[param1], %rd5;
	.param .b32 retval0;
	call.uni (retval0), 
	vprintf, 
	(
	param0, 
	param1
	);
	ld.param.b32 	%r22, [retval0];
	} // callseq 4
	ld.global.u32 	%r24, [%rd7+320];
	add.s32 	%r25, %r24, %r21;
	st.local.u32 	[%rd2], %r1;
	{ // callseq 5, 0
	.param .b64 param0;
	st.param.b64 	[param0], %rd9;
	.param .b64 param1;
	st.param.b64 	[param1], %rd5;
	.param .b32 retval0;
	call.uni (retval0), 
	vprintf, 
	(
	param0, 
	param1
	);
	ld.param.b32 	%r26, [retval0];
	} // callseq 5
	ld.global.u32 	%r28, [%rd7+384];
	add.s32 	%r29, %r28, %r25;
	st.local.u32 	[%rd2], %r1;
	{ // callseq 6, 0
	.param .b64 param0;
	st.param.b64 	[param0], %rd9;
	.param .b64 param1;
	st.param.b64 	[param1], %rd5;
	.param .b32 retval0;
	call.uni (retval0), 
	vprintf, 
	(
	param0, 
	param1
	);
	ld.param.b32 	%r30, [retval0];
	} // callseq 6
	ld.global.u32 	%r32, [%rd7+448];
	add.s32 	%r33, %r32, %r29;
	st.local.u32 	[%rd2], %r1;
	{ // callseq 7, 0
	.param .b64 param0;
	st.param.b64 	[param0], %rd9;
	.param .b64 param1;
	st.param.b64 	[param1], %rd5;
	.param .b32 retval0;
	call.uni (retval0), 
	vprintf, 
	(
	param0, 
	param1
	);
	ld.param.b32 	%r34, [retval0];
	} // callseq 7
	ld.global.u32 	%r36, [%rd7+512];
	add.s32 	%r37, %r36, %r33;
	st.local.u32 	[%rd2], %r1;
	{ // callseq 8, 0
	.param .b64 param0;
	st.param.b64 	[param0], %rd9;
	.param .b64 param1;
	st.param.b64 	[param1], %rd5;
	.param .b32 retval0;
	call.uni (retval0), 
	vprintf, 
	(
	param0, 
	param1
	);
	ld.param.b32 	%r38, [retval0];
	} // callseq 8
	ld.global.u32 	%r40, [%rd7+576];
	add.s32 	%r41, %r40, %r37;
	st.local.u32 	[%rd2], %r1;
	{ // callseq 9, 0
	.param .b64 param0;
	st.param.b64 	[param0], %rd9;
	.param .b64 param1;
	st.param.b64 	[param1], %rd5;
	.param .b32 retval0;
	call.uni (retval0), 
	vprintf, 
	(
	param0, 
	param1
	);
	ld.param.b32 	%r42, [retval0];
	} // callseq 9
	ld.global.u32 	%r44, [%rd7+640];
	add.s32 	%r45, %r44, %r41;
	st.local.u32 	[%rd2], %r1;
	{ // callseq 10, 0
	.param .b64 param0;
	st.param.b64 	[param0], %rd9;
	.param .b64 param1;
	st.param.b64 	[param1], %rd5;
	.param .b32 retval0;
	call.uni (retval0), 
	vprintf, 
	(
	param0, 
	param1
	);
	ld.param.b32 	%r46, [retval0];
	} // callseq 10
	ld.global.u32 	%r48, [%rd7+704];
	add.s32 	%r49, %r48, %r45;
	st.local.u32 	[%rd2], %r1;
	{ // callseq 11, 0
	.param .b64 param0;
	st.param.b64 	[param0], %rd9;
	.param .b64 param1;
	st.param.b64 	[param1], %rd5;
	.param .b32 retval0;
	call.uni (retval0), 
	vprintf, 
	(
	param0, 
	param1
	);
	ld.param.b32 	%r50, [retval0];
	} // callseq 11
	ld.global.u32 	%r52, [%rd7+768];
	add.s32 	%r53, %r52, %r49;
	st.local.u32 	[%rd2], %r1;
	{ // callseq 12, 0
	.param .b64 param0;
	st.param.b64 	[param0], %rd9;
	.param .b64 param1;
	st.param.b64 	[param1], %rd5;
	.param .b32 retval0;
	call.uni (retval0), 
	vprintf, 
	(
	param0, 
	param1
	);
	ld.param.b32 	%r54, [retval0];
	} // callseq 12
	ld.global.u32 	%r56, [%rd7+832];
	add.s32 	%r57, %r56, %r53;
	st.local.u32 	[%rd2], %r1;
	{ // callseq 13, 0
	.param .b64 param0;
	st.param.b64 	[param0], %rd9;
	.param .b64 param1;
	st.param.b64 	[param1], %rd5;
	.param .b32 retval0;
	call.uni (retval0), 
	vprintf, 
	(
	param0, 
	param1
	);
	ld.param.b32 	%r58, [retval0];
	} // callseq 13
	ld.global.u32 	%r60, [%rd7+896];
	add.s32 	%r61, %r60, %r57;
	st.local.u32 	[%rd2], %r1;
	{ // callseq 14, 0
	.param .b64 param0;
	st.param.b64 	[param0], %rd9;
	.param .b64 param1;
	st.param.b64 	[param1], %rd5;
	.param .b32 retval0;
	call.uni (retval0), 
	vprintf, 
	(
	param0, 
	param1
	);
	ld.param.b32 	%r62, [retval0];
	} // callseq 14
	ld.global.u32 	%r64, [%rd7+960];
	add.s32 	%r131, %r64, %r61;
	st.local.u32 	[%rd2], %r1;
	{ // callseq 15, 0
	.param .b64 param0;
	st.param.b64 	[param0], %rd9;
	.param .b64 param1;
	st.param.b64 	[param1], %rd5;
	.param .b32 retval0;
	call.uni (retval0), 
	vprintf, 
	(
	param0, 
	param1
	);
	ld.param.b32 	%r65, [retval0];
	} // callseq 15
$L__BB0_3:
	cvta.to.global.u64 	%rd16, %rd3;
	mul.wide.u32 	%rd17, %r1, 4;
	add.s64 	%rd18, %rd16, %rd17;
	atom.global.add.u32 	%r130, [%rd18], %r131;
	ret;

}


// ===== COMPILED SASS (sm_100) =====

	.target	sm_100

	.elftype	@"ET_EXEC"


//--------------------- .note.nv.tkinfo           --------------------------
	.section	.note.nv.tkinfo,"",@"SHT_NOTE"
	.sectionflags	@"SHF_NOTE_NV_TKINFO"
	.tkinfo
        /*0018*/ 	.word	0x00000002
        /*0030*/ 	.string	""
        /*0030*/ 	.string	"ptxas"
        /*0030*/ 	.string	"Cuda compilation tools, release 13.0, V13.0.88"
        /*0030*/ 	.string	"Build cuda_13.0.r13.0/compiler.36424714_0"
        /*0030*/ 	.string	"-arch sm_100 -m 64 "



//--------------------- .note.nv.cuinfo           --------------------------
	.section	.note.nv.cuinfo,"",@"SHT_NOTE"
	.sectionflags	@"SHF_NOTE_NV_CUINFO"
        /*0018*/ 	.short	0x0002
        /*001a*/ 	.short	0x0064
        /*001c*/ 	.short	0x0082
	.zero		2


//--------------------- .nv.info                  --------------------------
	.section	.nv.info,"",@"SHT_CUDA_INFO"
	.align	4


	//----- nvinfo : EIATTR_REGCOUNT
	.align		4
        /*0000*/ 	.byte	0x04, 0x2f
        /*0002*/ 	.short	(.L_2 - .L_1)
	.align		4
.L_1:
        /*0004*/ 	.word	index@(_Z18countNumberInArrayPiS_)
        /*0008*/ 	.word	0x0000001b


	//----- nvinfo : EIATTR_FRAME_SIZE
	.align		4
.L_2:
        /*000c*/ 	.byte	0x04, 0x11
        /*000e*/ 	.short	(.L_4 - .L_3)
	.align		4
.L_3:
        /*0010*/ 	.word	index@(_Z18countNumberInArrayPiS_)
        /*0014*/ 	.word	0x00000008


	//----- nvinfo : EIATTR_MIN_STACK_SIZE
	.align		4
.L_4:
        /*0018*/ 	.byte	0x04, 0x12
        /*001a*/ 	.short	(.L_6 - .L_5)
	.align		4
.L_5:
        /*001c*/ 	.word	index@(_Z18countNumberInArrayPiS_)
        /*0020*/ 	.word	0x00000008
.L_6:


//--------------------- .nv.compat                --------------------------
	.section	.nv.compat,"",@"SHT_CUDA_COMPAT_INFO"
	.align	4
        /*0000*/ 	.byte	0x02, 0x09, 0x00, 0x00, 0x02, 0x02, 0x01, 0x00, 0x02, 0x05, 0x05, 0x00, 0x03, 0x07, 0x01, 0x01
        /*0010*/ 	.byte	0x02, 0x03, 0x00, 0x00, 0x02, 0x06, 0x01, 0x00, 0x04, 0x0b, 0x08, 0x00, 0x09, 0x00, 0x00, 0x00
        /*0020*/ 	.byte	0x00, 0x00, 0x00, 0x00


//--------------------- .nv.info._Z18countNumberInArrayPiS_ --------------------------
	.section	.nv.info._Z18countNumberInArrayPiS_,"",@"SHT_CUDA_INFO"
	.sectionflags	@""
	.align	4


	//----- nvinfo : EIATTR_CUDA_API_VERSION
	.align		4
        /*0000*/ 	.byte	0x04, 0x37
        /*0002*/ 	.short	(.L_8 - .L_7)
.L_7:
        /*0004*/ 	.word	0x00000082


	//----- nvinfo : EIATTR_KPARAM_INFO
	.align		4
.L_8:
        /*0008*/ 	.byte	0x04, 0x17
        /*000a*/ 	.short	(.L_10 - .L_9)
.L_9:
        /*000c*/ 	.word	0x00000000
        /*0010*/ 	.short	0x0001
        /*0012*/ 	.short	0x0008
        /*0014*/ 	.byte	0x00, 0xf5, 0x21, 0x00


	//----- nvinfo : EIATTR_KPARAM_INFO
	.align		4
.L_10:
        /*0018*/ 	.byte	0x04, 0x17
        /*001a*/ 	.short	(.L_12 - .L_11)
.L_11:
        /*001c*/ 	.word	0x00000000
        /*0020*/ 	.short	0x0000
        /*0022*/ 	.short	0x0000
        /*0024*/ 	.byte	0x00, 0xf5, 0x21, 0x00


	//----- nvinfo : EIATTR_SPARSE_MMA_MASK
	.align		4
.L_12:
        /*0028*/ 	.byte	0x03, 0x50
        /*002a*/ 	.short	0x0000


	//----- nvinfo : EIATTR_MAXREG_COUNT
	.align		4
        /*002c*/ 	.byte	0x03, 0x1b
        /*002e*/ 	.short	0x00ff


	//----- nvinfo : EIATTR_EXTERNS
	.align		4
        /*0030*/ 	.byte	0x04, 0x0f
        /*0032*/ 	.short	(.L_14 - .L_13)


	//   ....[0]....
	.align		4
.L_13:
        /*0034*/ 	.word	index@(vprintf)


	//----- nvinfo : EIATTR_MERCURY_ISA_VERSION
	.align		4
.L_14:
        /*0038*/ 	.byte	0x03, 0x5f
        /*003a*/ 	.short	0x0101


	//----- nvinfo : EIATTR_VRC_CTA_INIT_COUNT
	.align		4
        /*003c*/ 	.byte	0x02, 0x4a
	.zero		1
	.zero		1


	//----- nvinfo : EIATTR_SYSCALL_OFFSETS
	.align		4
        /*0040*/ 	.byte	0x04, 0x46
        /*0042*/ 	.short	(.L_16 - .L_15)


	//   ....[0]....
.L_15:
        /*0044*/ 	.word	0x00000180


	//   ....[1]....
        /*0048*/ 	.word	0x00000220


	//   ....[2]....
        /*004c*/ 	.word	0x000002d0


	//   ....[3]....
        /*0050*/ 	.word	0x00000370


	//   ....[4]....
        /*0054*/ 	.word	0x00000420


	//   ....[5]....
        /*0058*/ 	.word	0x000004c0


	//   ....[6]....
        /*005c*/ 	.word	0x00000570


	//   ....[7]....
        /*0060*/ 	.word	0x00000610


	//   ....[8]....
        /*0064*/ 	.word	0x000006c0


	//   ....[9]....
        /*0068*/ 	.word	0x00000760


	//   ....[10]....
        /*006c*/ 	.word	0x00000810


	//   ....[11]....
        /*0070*/ 	.word	0x000008b0


	//   ....[12]....
        /*0074*/ 	.word	0x00000960


	//   ....[13]....
        /*0078*/ 	.word	0x00000a00


	//   ....[14]....
        /*007c*/ 	.word	0x00000ab0


	//   ....[15]....
        /*0080*/ 	.word	0x00000b60


	//   ....[16]....
        /*0084*/ 	.word	0x00000c40


	//   ....[17]....
        /*0088*/ 	.word	0x00000ce0


	//   ....[18]....
        /*008c*/ 	.word	0x00000d90


	//   ....[19]....
        /*0090*/ 	.word	0x00000e30


	//   ....[20]....
        /*0094*/ 	.word	0x00000ee0


	//   ....[21]....
        /*0098*/ 	.word	0x00000f80


	//   ....[22]....
        /*009c*/ 	.word	0x00001030


	//   ....[23]....
        /*00a0*/ 	.word	0x000010d0


	//   ....[24]....
        /*00a4*/ 	.word	0x00001180


	//   ....[25]....
        /*00a8*/ 	.word	0x00001220


	//   ....[26]....
        /*00ac*/ 	.word	0x000012d0


	//   ....[27]....
        /*00b0*/ 	.word	0x00001370


	//   ....[28]....
        /*00b4*/ 	.word	0x00001420


	//   ....[29]....
        /*00b8*/ 	.word	0x000014c0


	//   ....[30]....
        /*00bc*/ 	.word	0x00001570


	//   ....[31]....
        /*00c0*/ 	.word	0x00001620


	//----- nvinfo : EIATTR_EXIT_INSTR_OFFSETS
	.align		4
.L_16:
        /*00c4*/ 	.byte	0x04, 0x1c
        /*00c6*/ 	.short	(.L_18 - .L_17)


	//   ....[0]....
.L_17:
        /*00c8*/ 	.word	0x00001670


	//----- nvinfo : EIATTR_CRS_STACK_SIZE
	.align		4
.L_18:
        /*00cc*/ 	.byte	0x04, 0x1e
        /*00ce*/ 	.short	(.L_20 - .L_19)
.L_19:
        /*00d0*/ 	.word	0x00000000


	//----- nvinfo : EIATTR_CBANK_PARAM_SIZE
	.align		4
.L_20:
        /*00d4*/ 	.byte	0x03, 0x19
        /*00d6*/ 	.short	0x0010


	//----- nvinfo : EIATTR_PARAM_CBANK
	.align		4
        /*00d8*/ 	.byte	0x04, 0x0a
        /*00da*/ 	.short	(.L_22 - .L_21)
	.align		4
.L_21:
        /*00dc*/ 	.word	index@(.nv.constant0._Z18countNumberInArrayPiS_)
        /*00e0*/ 	.short	0x0380
        /*00e2*/ 	.short	0x0010


	//----- nvinfo : EIATTR_SW_WAR
	.align		4
.L_22:
        /*00e4*/ 	.byte	0x04, 0x36
        /*00e6*/ 	.short	(.L_24 - .L_23)
.L_23:
        /*00e8*/ 	.word	0x00000008
.L_24:


//--------------------- .nv.callgraph             --------------------------
	.section	.nv.callgraph,"",@"SHT_CUDA_CALLGRAPH"
	.align	4
	.sectionentsize	8
	.align		4
        /*0000*/ 	.word	0x00000000
	.align		4
        /*0004*/ 	.word	0xffffffff
	.align		4
        /*0008*/ 	.word	index@(_Z18countNumberInArrayPiS_)
	.align		4
        /*000c*/ 	.word	index@(vprintf)
	.align		4
        /*0010*/ 	.word	0x00000000
	.align		4
        /*0014*/ 	.word	0xfffffffe
	.align		4
        /*0018*/ 	.word	0x00000000
	.align		4
        /*001c*/ 	.word	0xfffffffd
	.align		4
        /*0020*/ 	.word	0x00000000
	.align		4
        /*0024*/ 	.word	0xfffffffc


//--------------------- .nv.constant4             --------------------------
	.section	.nv.constant4,"a",@progbits
	.align	8
	.align		8
.nv.constant4:
        /*0000*/ 	.dword	vprintf
	.align		8
        /*0008*/ 	.dword	$str


//--------------------- .text._Z18countNumberInArrayPiS_ --------------------------
	.section	.text._Z18countNumberInArrayPiS_,"ax",@progbits
	.align	128
        .global         _Z18countNumberInArrayPiS_
        .type           _Z18countNumberInArrayPiS_,@function
        .size           _Z18countNumberInArrayPiS_,(.L_x_35 - _Z18countNumberInArrayPiS_)
        .other          _Z18countNumberInArrayPiS_,@"STO_CUDA_ENTRY STV_DEFAULT"
_Z18countNumberInArrayPiS_:
.text._Z18countNumberInArrayPiS_:
[----:B------:R-:W0:Y:S01]  /*0000*/  LDC R1, c[0x0][0x37c] ;  /* 0x0000df00ff017b82 */ /* 0x000e220000000800 */
[----:B------:R-:W1:Y:S01]  /*0010*/  S2R R22, SR_TID.X ;  /* 0x0000000000167919 */ /* 0x000e620000002100 */
[----:B------:R-:W2:Y:S01]  /*0020*/  LDCU UR4, c[0x0][0x2f8] ;  /* 0x00005f00ff0477ac */ /* 0x000ea20008000800 */
[----:B0-----:R-:W-:Y:S01]  /*0030*/  VIADD R1, R1, 0xfffffff8 ;  /* 0xfffffff801017836 */ /* 0x001fe20000000000 */
[----:B------:R-:W-:Y:S01]  /*0040*/  BSSY.RECONVERGENT B6, `(.L_x_0) ;  /* 0x000015f000067945 */ /* 0x000fe20003800200 */
[----:B------:R-:W0:Y:S01]  /*0050*/  LDCU UR5, c[0x0][0x2fc] ;  /* 0x00005f80ff0577ac */ /* 0x000e220008000800 */
[----:B------:R-:W3:Y:S02]  /*0060*/  LDCU.64 UR36, c[0x0][0x358] ;  /* 0x00006b00ff2477ac */ /* 0x000ee40008000a00 */
[----:B--2---:R-:W-:-:S05]  /*0070*/  IADD3 R18, P1, PT, R1, UR4, RZ ;  /* 0x0000000401127c10 */ /* 0x004fca000ff3e0ff */
[----:B0-----:R-:W-:Y:S01]  /*0080*/  IMAD.X R2, RZ, RZ, UR5, P1 ;  /* 0x00000005ff027e24 */ /* 0x001fe200088e06ff */
[----:B-1----:R-:W-:-:S13]  /*0090*/  ISETP.GT.U32.AND P0, PT, R22, 0xf, PT ;  /* 0x0000000f1600780c */ /* 0x002fda0003f04070 */
[----:B---3--:R-:W-:Y:S05]  /*00a0*/  @P0 BRA `(.L_x_1) ;  /* 0x0000000800b40947 */ /* 0x008fea0003800000 */
[----:B------:R-:W0:Y:S01]  /*00b0*/  LDC.64 R16, c[0x0][0x380] ;  /* 0x0000e000ff107b82 */ /* 0x000e220000000a00 */
[----:B------:R-:W-:Y:S01]  /*00c0*/  IMAD.SHL.U32 R3, R22, 0x10, RZ ;  /* 0x0000001016037824 */ /* 0x000fe200078e00ff */
[----:B------:R-:W-:Y:S01]  /*00d0*/  MOV R23, 0x0 ;  /* 0x0000000000177802 */ /* 0x000fe20000000f00 */
[----:B------:R-:W1:Y:S02]  /*00e0*/  LDCU.64 UR4, c[0x4][0x8] ;  /* 0x01000100ff0477ac */ /* 0x000e640008000a00 */
[----:B0-----:R-:W-:-:S05]  /*00f0*/  IMAD.WIDE.U32 R16, R3, 0x4, R16 ;  /* 0x0000000403107825 */ /* 0x001fca00078e0010 */
[----:B------:R0:W5:Y:S01]  /*0100*/  LDG.E R24, desc[UR36][R16.64] ;  /* 0x0000002410187981 */ /* 0x000162000c1e1900 */
[----:B------:R0:W2:Y:S01]  /*0110*/  LDC.64 R8, c[0x4][R23] ;  /* 0x0100000017087b82 */ /* 0x0000a20000000a00 */
[----:B-1----:R-:W-:Y:S01]  /*0120*/  MOV R4, UR4 ;  /* 0x0000000400047c02 */ /* 0x002fe20008000f00 */
[----:B------:R-:W-:Y:S01]  /*0130*/  IMAD.U32 R5, RZ, RZ, UR5 ;  /* 0x00000005ff057e24 */ /* 0x000fe2000f8e00ff */
[----:B------:R0:W-:Y:S01]  /*0140*/  STL [R1], R22 ;  /* 0x0000001601007387 */ /* 0x0001e20000100800 */
[----:B------:R-:W-:Y:S01]  /*0150*/  IMAD.MOV.U32 R6, RZ, RZ, R18 ;  /* 0x000000ffff067224 */ /* 0x000fe200078e0012 */
[----:B------:R-:W-:-:S07]  /*0160*/  MOV R7, R2 ;  /* 0x0000000200077202 */ /* 0x000fce0000000f00 */
[----:B------:R-:W-:-:S07]  /*0170*/  LEPC R20, `(.L_x_2) ;  /* 0x000000001014794e */ /* 0x000fce0000000000 */
[----:B0-2--5:R-:W-:Y:S05]  /*0180*/  CALL.ABS.NOINC R8 ;  /* 0x0000000008007343 */ /* 0x025fea0003c00000 */
.L_x_2:
[----:B------:R0:W5:Y:S01]  /*0190*/  LDG.E R19, desc[UR36][R16.64+0x4] ;  /* 0x0000042410137981 */ /* 0x000162000c1e1900 */
[----:B------:R0:W1:Y:S01]  /*01a0*/  LDC.64 R8, c[0x4][R23] ;  /* 0x0100000017087b82 */ /* 0x0000620000000a00 */
[----:B------:R-:W2:Y:S01]  /*01b0*/  LDCU.64 UR4, c[0x4][0x8] ;  /* 0x01000100ff0477ac */ /* 0x000ea20008000a00 */
[----:B------:R-:W-:Y:S01]  /*01c0*/  MOV R6, R18 ;  /* 0x0000001200067202 */ /* 0x000fe20000000f00 */
[----:B------:R0:W-:Y:S01]  /*01d0*/  STL [R1], R22 ;  /* 0x0000001601007387 */ /* 0x0001e20000100800 */
[----:B------:R-:W-:Y:S02]  /*01e0*/  IMAD.MOV.U32 R7, RZ, RZ, R2 ;  /* 0x000000ffff077224 */ /* 0x000fe400078e0002 */
[----:B--2---:R-:W-:Y:S02]  /*01f0*/  IMAD.U32 R4, RZ, RZ, UR4 ;  /* 0x00000004ff047e24 */ /* 0x004fe4000f8e00ff */
[----:B0-----:R-:W-:-:S07]  /*0200*/  IMAD.U32 R5, RZ, RZ, UR5 ;  /* 0x00000005ff057e24 */ /* 0x001fce000f8e00ff */
[----:B------:R-:W-:-:S07]  /*0210*/  LEPC R20, `(.L_x_3) ;  /* 0x000000001014794e */ /* 0x000fce0000000000 */
[----:B-1---5:R-:W-:Y:S05]  /*0220*/  CALL.ABS.NOINC R8 ;  /* 0x0000000008007343 */ /* 0x022fea0003c00000 */
.L_x_3:
[----:B------:R-:W2:Y:S01]  /*0230*/  LDG.E R0, desc[UR36][R16.64+0x8] ;  /* 0x0000082410007981 */ /* 0x000ea2000c1e1900 */
[----:B------:R0:W1:Y:S01]  /*0240*/  LDC.64 R8, c[0x4][R23] ;  /* 0x0100000017087b82 */ /* 0x0000620000000a00 */
[----:B------:R-:W3:Y:S01]  /*0250*/  LDCU.64 UR4, c[0x4][0x8] ;  /* 0x01000100ff0477ac */ /* 0x000ee20008000a00 */
[----:B------:R-:W-:Y:S01]  /*0260*/  IMAD.MOV.U32 R6, RZ, RZ, R18 ;  /* 0x000000ffff067224 */ /* 0x000fe200078e0012 */
[----:B------:R0:W-:Y:S01]  /*0270*/  STL [R1], R22 ;  /* 0x0000001601007387 */ /* 0x0001e20000100800 */
[----:B------:R-:W-:Y:S02]  /*0280*/  IMAD.MOV.U32 R7, RZ, RZ, R2 ;  /* 0x000000ffff077224 */ /* 0x000fe400078e0002 */
[----:B---3--:R-:W-:Y:S01]  /*0290*/  IMAD.U32 R4, RZ, RZ, UR4 ;  /* 0x00000004ff047e24 */ /* 0x008fe2000f8e00ff */
[----:B------:R-:W-:Y:S02]  /*02a0*/  MOV R5, UR5 ;  /* 0x0000000500057c02 */ /* 0x000fe40008000f00 */
[----:B012---:R-:W-:-:S07]  /*02b0*/  IADD3 R19, PT, PT, R0, R19, R24 ;  /* 0x0000001300137210 */ /* 0x007fce0007ffe018 */
[----:B------:R-:W-:-:S07]  /*02c0*/  LEPC R20, `(.L_x_4) ;  /* 0x000000001014794e */ /* 0x000fce0000000000 */
[----:B------:R-:W-:Y:S05]  /*02d0*/  CALL.ABS.NOINC R8 ;  /* 0x0000000008007343 */ /* 0x000fea0003c00000 */
.L_x_4:
[----:B------:R0:W5:Y:S01]  /*02e0*/  LDG.E R24, desc[UR36][R16.64+0xc] ;  /* 0x00000c2410187981 */ /* 0x000162000c1e1900 */
[----:B------:R0:W1:Y:S01]  /*02f0*/  LDC.64 R8, c[0x4][R23] ;  /* 0x0100000017087b82 */ /* 0x0000620000000a00 */
[----:B------:R-:W2:Y:S01]  /*0300*/  LDCU.64 UR4, c[0x4][0x8] ;  /* 0x01000100ff0477ac */ /* 0x000ea20008000a00 */
[----:B------:R-:W-:Y:S01]  /*0310*/  IMAD.MOV.U32 R6, RZ, RZ, R18 ;  /* 0x000000ffff067224 */ /* 0x000fe200078e0012 */
[----:B------:R0:W-:Y:S01]  /*0320*/  STL [R1], R22 ;  /* 0x0000001601007387 */ /* 0x0001e20000100800 */
[----:B------:R-:W-:Y:S02]  /*0330*/  MOV R7, R2 ;  /* 0x0000000200077202 */ /* 0x000fe40000000f00 */
[----:B--2---:R-:W-:Y:S01]  /*0340*/  MOV R4, UR4 ;  /* 0x0000000400047c02 */ /* 0x004fe20008000f00 */
[----:B0-----:R-:W-:-:S07]  /*0350*/  IMAD.U32 R5, RZ, RZ, UR5 ;  /* 0x00000005ff057e24 */ /* 0x001fce000f8e00ff */
[----:B------:R-:W-:-:S07]  /*0360*/  LEPC R20, `(.L_x_5) ;  /* 0x000000001014794e */ /* 0x000fce0000000000 */
[----:B-1---5:R-:W-:Y:S05]  /*0370*/  CALL.ABS.NOINC R8 ;  /* 0x0000000008007343 */ /* 0x022fea0003c00000 */
.L_x_5:
[----:B------:R-:W2:Y:S01]  /*0380*/  LDG.E R0, desc[UR36][R16.64+0x10] ;  /* 0x0000102410007981 */ /* 0x000ea2000c1e1900 */
[----:B------:R0:W1:Y:S01]  /*0390*/  LDC.64 R8, c[0x4][R23] ;  /* 0x0100000017087b82 */ /* 0x0000620000000a00 */
[----:B------:R-:W3:Y:S01]  /*03a0*/  LDCU.64 UR4, c[0x4][0x8] ;  /* 0x01000100ff0477ac */ /* 0x000ee20008000a00 */
[----:B------:R-:W-:Y:S01]  /*03b0*/  MOV R6, R18 ;  /* 0x0000001200067202 */ /* 0x000fe20000000f00 */
[----:B------:R0:W-:Y:S01]  /*03c0*/  STL [R1], R22 ;  /* 0x0000001601007387 */ /* 0x0001e20000100800 */
[----:B------:R-:W-:Y:S02]  /*03d0*/  IMAD.MOV.U32 R7, RZ, RZ, R2 ;  /* 0x000000ffff077224 */ /* 0x000fe400078e0002 */
[----:B---3--:R-:W-:Y:S02]  /*03e0*/  IMAD.U32 R4, RZ, RZ, UR4 ;  /* 0x00000004ff047e24 */ /* 0x008fe4000f8e00ff */
[----:B------:R-:W-:Y:S01]  /*03f0*/  IMAD.U32 R5, RZ, RZ, UR5 ;  /* 0x00000005ff057e24 */ /* 0x000fe2000f8e00ff */
[----:B012---:R-:W-:-:S07]  /*0400*/  IADD3 R19, PT, PT, R0, R24, R19 ;  /* 0x0000001800137210 */ /* 0x007fce0007ffe013 */
[----:B------:R-:W-:-:S07]  /*0410*/  LEPC R20, `(.L_x_6) ;  /* 0x000000001014794e */ /* 0x000fce0000000000 */
[----:B------:R-:W-:Y:S05]  /*0420*/  CALL.ABS.NOINC R8 ;  /* 0x0000000008007343 */ /* 0x000fea0003c00000 */
.L_x_6:
[----:B------:R0:W5:Y:S01]  /*0430*/  LDG.E R24, desc[UR36][R16.64+0x14] ;  /* 0x0000142410187981 */ /* 0x000162000c1e1900 */
[----:B------:R0:W1:Y:S01]  /*0440*/  LDC.64 R8, c[0x4][R23] ;  /* 0x0100000017087b82 */ /* 0x0000620000000a00 */
[----:B------:R-:W2:Y:S01]  /*0450*/  LDCU.64 UR4, c[0x4][0x8] ;  /* 0x01000100ff0477ac */ /* 0x000ea20008000a00 */
[----:B------:R-:W-:Y:S01]  /*0460*/  IMAD.MOV.U32 R6, RZ, RZ, R18 ;  /* 0x000000ffff067224 */ /* 0x000fe200078e0012 */
[----:B------:R0:W-:Y:S01]  /*0470*/  STL [R1], R22 ;  /* 0x0000001601007387 */ /* 0x0001e20000100800 */
[----:B------:R-:W-:Y:S02]  /*0480*/  IMAD.MOV.U32 R7, RZ, RZ, R2 ;  /* 0x000000ffff077224 */ /* 0x000fe400078e0002 */
[----:B--2---:R-:W-:Y:S01]  /*0490*/  IMAD.U32 R4, RZ, RZ, UR4 ;  /* 0x00000004ff047e24 */ /* 0x004fe2000f8e00ff */
[----:B0-----:R-:W-:-:S07]  /*04a0*/  MOV R5, UR5 ;  /* 0x0000000500057c02 */ /* 0x001fce0008000f00 */
[----:B------:R-:W-:-:S07]  /*04b0*/  LEPC R20, `(.L_x_7) ;  /* 0x000000001014794e */ /* 0x000fce0000000000 */
[----:B-1---5:R-:W-:Y:S05]  /*04c0*/  CALL.ABS.NOINC R8 ;  /* 0x0000000008007343 */ /* 0x022fea0003c00000 */
.L_x_7:
[----:B------:R-:W2:Y:S01]  /*04d0*/  LDG.E R0, desc[UR36][R16.64+0x18] ;  /* 0x0000182410007981 */ /* 0x000ea2000c1e1900 */
[----:B------:R0:W1:Y:S01]  /*04e0*/  LDC.64 R8, c[0x4][R23] ;  /* 0x0100000017087b82 */ /* 0x0000620000000a00 */
[----:B------:R-:W3:Y:S01]  /*04f0*/  LDCU.64 UR4, c[0x4][0x8] ;  /* 0x01000100ff0477ac */ /* 0x000ee20008000a00 */
[----:B------:R-:W-:Y:S01]  /*0500*/  IMAD.MOV.U32 R6, RZ, RZ, R18 ;  /* 0x000000ffff067224 */ /* 0x000fe200078e0012 */
[----:B------:R0:W-:Y:S01]  /*0510*/  STL [R1], R22 ;  /* 0x0000001601007387 */ /* 0x0001e20000100800 */
[----:B------:R-:W-:Y:S02]  /*0520*/  MOV R7, R2 ;  /* 0x0000000200077202 */ /* 0x000fe40000000f00 */
[----:B---3--:R-:W-:Y:S01]  /*0530*/  MOV R4, UR4 ;  /* 0x0000000400047c02 */ /* 0x008fe20008000f00 */
[----:B------:R-:W-:Y:S01]  /*0540*/  IMAD.U32 R5, RZ, RZ, UR5 ;  /* 0x00000005ff057e24 */ /* 0x000fe2000f8e00ff */
[----:B012---:R-:W-:-:S07]  /*0550*/  IADD3 R19, PT, PT, R0, R24, R19 ;  /* 0x0000001800137210 */ /* 0x007fce0007ffe013 */
[----:B------:R-:W-:-:S07]  /*0560*/  LEPC R20, `(.L_x_8) ;  /* 0x000000001014794e */ /* 0x000fce0000000000 */
[----:B------:R-:W-:Y:S05]  /*0570*/  CALL.ABS.NOINC R8 ;  /* 0x0000000008007343 */ /* 0x000fea0003c00000 */
.L_x_8:
        /* <DEDUP_REMOVED lines=10> */
.L_x_9:
        /* <DEDUP_REMOVED lines=11> */
.L_x_10:
        /* <DEDUP_REMOVED lines=10> */
.L_x_11:
        /* <DEDUP_REMOVED lines=11> */
.L_x_12:
        /* <DEDUP_REMOVED lines=10> */
.L_x_13:
        /* <DEDUP_REMOVED lines=11> */
.L_x_14:
        /* <DEDUP_REMOVED lines=10> */
.L_x_15:
        /* <DEDUP_REMOVED lines=11> */
.L_x_16:
        /* <DEDUP_REMOVED lines=8> */
[----:B012---:R-:W-:-:S07]  /*0b40*/  IADD3 R19, PT, PT, R19, R16, RZ ;  /* 0x0000001013137210 */ /* 0x007fce0007ffe0ff */
[----:B------:R-:W-:-:S07]  /*0b50*/  LEPC R20, `(.L_x_17) ;  /* 0x000000001014794e */ /* 0x000fce0000000000 */
[----:B------:R-:W-:Y:S05]  /*0b60*/  CALL.ABS.NOINC R8 ;  /* 0x0000000008007343 */ /* 0x000fea0003c00000 */
.L_x_17:
[----:B------:R-:W-:Y:S05]  /*0b70*/  BRA `(.L_x_18) ;  /* 0x0000000800ac7947 */ /* 0x000fea0003800000 */
.L_x_1:
[----:B------:R-:W0:Y:S01]  /*0b80*/  LDC.64 R16, c[0x0][0x380] ;  /* 0x0000e000ff107b82 */ /* 0x000e220000000a00 */
[----:B------:R-:W-:Y:S01]  /*0b90*/  MOV R23, 0x0 ;  /* 0x0000000000177802 */ /* 0x000fe20000000f00 */
[----:B------:R-:W1:Y:S01]  /*0ba0*/  LDCU.64 UR4, c[0x4][0x8] ;  /* 0x01000100ff0477ac */ /* 0x000e620008000a00 */
[----:B0-----:R-:W-:-:S05]  /*0bb0*/  IMAD.WIDE.U32 R16, R22, 0x4, R16 ;  /* 0x0000000416107825 */ /* 0x001fca00078e0010 */
[----:B------:R0:W5:Y:S01]  /*0bc0*/  LDG.E R24, desc[UR36][R16.64] ;  /* 0x0000002410187981 */ /* 0x000162000c1e1900 */
[----:B------:R0:W2:Y:S01]  /*0bd0*/  LDC.64 R8, c[0x4][R23] ;  /* 0x0100000017087b82 */ /* 0x0000a20000000a00 */
[----:B-1----:R-:W-:Y:S01]  /*0be0*/  IMAD.U32 R4, RZ, RZ, UR4 ;  /* 0x00000004ff047e24 */ /* 0x002fe2000f8e00ff */
[----:B------:R-:W-:Y:S01]  /*0bf0*/  MOV R5, UR5 ;  /* 0x0000000500057c02 */ /* 0x000fe20008000f00 */
[----:B------:R0:W-:Y:S01]  /*0c00*/  STL [R1], R22 ;  /* 0x0000001601007387 */ /* 0x0001e20000100800 */
[----:B------:R-:W-:Y:S02]  /*0c10*/  IMAD.MOV.U32 R6, RZ, RZ, R18 ;  /* 0x000000ffff067224 */ /* 0x000fe400078e0012 */
[----:B------:R-:W-:-:S07]  /*0c20*/  IMAD.MOV.U32 R7, RZ, RZ, R2 ;  /* 0x000000ffff077224 */ /* 0x000fce00078e0002 */
[----:B------:R-:W-:-:S07]  /*0c30*/  LEPC R20, `(.L_x_19) ;  /* 0x000000001014794e */ /* 0x000fce0000000000 */
[----:B0-2--5:R-:W-:Y:S05]  /*0c40*/  CALL.ABS.NOINC R8 ;  /* 0x0000000008007343 */ /* 0x025fea0003c00000 */
.L_x_19:
        /* <DEDUP_REMOVED lines=10> */
.L_x_20:
        /* <DEDUP_REMOVED lines=11> */
.L_x_21:
        /* <DEDUP_REMOVED lines=10> */
.L_x_22:
        /* <DEDUP_REMOVED lines=11> */
.L_x_23:
        /* <DEDUP_REMOVED lines=10> */
.L_x_24:
        /* <DEDUP_REMOVED lines=11> */
.L_x_25:
        /* <DEDUP_REMOVED lines=10> */
.L_x_26:
        /* <DEDUP_REMOVED lines=11> */
.L_x_27:
        /* <DEDUP_REMOVED lines=10> */
.L_x_28:
        /* <DEDUP_REMOVED lines=11> */
.L_x_29:
        /* <DEDUP_REMOVED lines=10> */
.L_x_30:
        /* <DEDUP_REMOVED lines=11> */
.L_x_31:
        /* <DEDUP_REMOVED lines=10> */
.L_x_32:
        /* <DEDUP_REMOVED lines=11> */
.L_x_33:
[----:B------:R-:W2:Y:S01]  /*1580*/  LDG.E R16, desc[UR36][R16.64+0x3c0] ;  /* 0x0003c02410107981 */ /* 0x000ea2000c1e1900 */
[----:B------:R0:W1:Y:S01]  /*1590*/  LDC.64 R8, c[0x4][R23] ;  /* 0x0100000017087b82 */ /* 0x0000620000000a00 */
[----:B------:R-:W3:Y:S01]  /*15a0*/  LDCU.64 UR4, c[0x4][0x8] ;  /* 0x01000100ff0477ac */ /* 0x000ee20008000a00 */
[----:B------:R-:W-:Y:S01]  /*15b0*/  IMAD.MOV.U32 R6, RZ, RZ, R18 ;  /* 0x000000ffff067224 */ /* 0x000fe200078e0012 */
[----:B------:R0:W-:Y:S01]  /*15c0*/  STL [R1], R22 ;  /* 0x0000001601007387 */ /* 0x0001e20000100800 */
[----:B------:R-:W-:Y:S02]  /*15d0*/  MOV R7, R2 ;  /* 0x0000000200077202 */ /* 0x000fe40000000f00 */
[----:B---3--:R-:W-:Y:S01]  /*15e0*/  MOV R4, UR4 ;  /* 0x0000000400047c02 */ /* 0x008fe20008000f00 */
[----:B------:R-:W-:Y:S02]  /*15f0*/  IMAD.U32 R5, RZ, RZ, UR5 ;  /* 0x00000005ff057e24 */ /* 0x000fe4000f8e00ff */
[----:B012---:R-:W-:-:S07]  /*1600*/  IMAD.IADD R19, R19, 0x1, R16 ;  /* 0x0000000113137824 */ /* 0x007fce00078e0210 */
[----:B------:R-:W-:-:S07]  /*1610*/  LEPC R20, `(.L_x_18) ;  /* 0x000000001014794e */ /* 0x000fce0000000000 */
[----:B------:R-:W-:Y:S05]  /*1620*/  CALL.ABS.NOINC R8 ;  /* 0x0000000008007343 */ /* 0x000fea0003c00000 */
.L_x_18:
[----:B------:R-:W-:Y:S05]  /*1630*/  BSYNC.RECONVERGENT B6 ;  /* 0x0000000000067941 */ /* 0x000fea0003800200 */
.L_x_0:
[----:B------:R-:W0:Y:S02]  /*1640*/  LDC.64 R2, c[0x0][0x388] ;  /* 0x0000e200ff027b82 */ /* 0x000e240000000a00 */
[----:B0-----:R-:W-:-:S05]  /*1650*/  IMAD.WIDE.U32 R22, R22, 0x4, R2 ;  /* 0x0000000416167825 */ /* 0x001fca00078e0002 */
[----:B------:R-:W-:Y:S01]  /*1660*/  REDG.E.ADD.STRONG.GPU desc[UR36][R22.64], R19 ;  /* 0x000000131600798e */ /* 0x000fe2000c12e124 */
[----:B------:R-:W-:Y:S05]  /*1670*/  EXIT ;  /* 0x000000000000794d */ /* 0x000fea0003800000 */
.L_x_34:
[----:B------:R-:W-:-:S00]  /*1680*/  BRA `(.L_x_34) ;  /* 0xfffffffc00fc7947 */ /* 0x000fc0000383ffff */
[----:B------:R-:W-:-:S00]  /*1690*/  NOP ;  /* 0x0000000000007918 */ /* 0x000fc00000000000 */
        /* <DEDUP_REMOVED lines=14> */
.L_x_35:


//--------------------- .nv.global.init           --------------------------
	.section	.nv.global.init,"aw",@progbits
.nv.global.init:
	.type		$str,@object
	.size		$str,(.L_0 - $str)
$str:
        /*0000*/ 	.byte	0x25, 0x33, 0x64, 0x20, 0x00
.L_0:


//--------------------- .nv.shared.reserved.0     --------------------------
	.section	.nv.shared.reserved.0,"aw",@nobits
	.weak		__nv_reservedSMEM_offset_0_alias
	.size		__nv_reservedSMEM_offset_0_alias, 0, 64
	.other		__nv_reservedSMEM_offset_0_alias,@"STO_CUDA_RESERVED_SHARED STV_DEFAULT"
__nv_reservedSMEM_offset_0_alias:
	.zero		0
	.zero		64


//--------------------- .nv.constant0._Z18countNumberInArrayPiS_ --------------------------
	.section	.nv.constant0._Z18countNumberInArrayPiS_,"a",@progbits
	.sectionflags	@""
	.align	4
.nv.constant0._Z18countNumberInArrayPiS_:
	.zero		912


//--------------------- SYMBOLS --------------------------

	.type		.nv.reservedSmem.offset0,@object
	.size		.nv.reservedSmem.offset0,0x4
	.type		vprintf,@function
